	.version 1.0
	.target compute_10, map_f64_to_f32
	//  compiled with /usr/local/cuda/open64/lib//be

	//-----------------------------------------------------------
	// Compiling /tmp/tmpxft_00003f4a_00000000-1.i (/tmp/ccI#.u8N9Gd)
	//-----------------------------------------------------------

	//-----------------------------------------------------------
	// Options:
	//-----------------------------------------------------------
	//  Target:ptx, ISA:compute_10, Endian:little, Pointer Size:64
	//  -O2	(Optimization level)
	//  -g0	(Debug level)
	//  -m2	(Report advisories)
	//-----------------------------------------------------------

	.file	1	"/tmp/tmpxft_00003f4a_00000000-5.gpu"
	.file	2	"/usr/lib/gcc/x86_64-linux-gnu/4.1.2/include/stddef.h"
	.file	3	"/usr/local/cuda/bin/../include/crt/device_runtime.h"
	.file	4	"/usr/local/cuda/bin/../include/host_defines.h"
	.file	5	"/usr/local/cuda/bin/../include/crt/storage_class.h"
	.file	6	"/usr/local/cuda/bin/../include/builtin_types.h"
	.file	7	"/usr/local/cuda/bin/../include/device_types.h"
	.file	8	"/usr/local/cuda/bin/../include/driver_types.h"
	.file	9	"/usr/local/cuda/bin/../include/texture_types.h"
	.file	10	"/usr/local/cuda/bin/../include/vector_types.h"
	.file	11	"/usr/local/cuda/bin/../include/device_launch_parameters.h"
	.file	12	"/home/wladimir/dump/test34.cu"
	.file	13	"/usr/local/cuda/bin/../include/common_functions.h"
	.file	14	"/usr/local/cuda/bin/../include/crt/func_macro.h"
	.file	15	"/usr/local/cuda/bin/../include/math_functions.h"
	.file	16	"/usr/local/cuda/bin/../include/device_functions.h"
	.file	17	"/usr/local/cuda/bin/../include/math_constants.h"
	.file	18	"/usr/local/cuda/bin/../include/sm_11_atomic_functions.h"
	.file	19	"/usr/local/cuda/bin/../include/texture_fetch_functions.h"
	.file	20	"/usr/local/cuda/bin/../include/math_functions_dbl_ptx1.h"


	.entry f_test
	{
	.reg .u16 $rh1,$rh2,$rh3,$rh4,$rh5,$rh6,$rh7,$rh8,$rh9,
		$rh10;
	.reg .u64 $rd1,$rd2;
	.param .u64 __cudaparm_data;
	.param .u64 __cudaparm_data2;
	.shared .align 1 .b8 x[256];
	.shared .s8 y;
	.loc	12	2	0
$LBB1_f_test:
	ld.param.u64 	$rd1, [__cudaparm_data];	//  id:42 __cudaparm_data+0x0
	ld.global.s8 	$rh1, [$rd1+0]; 	//  id:43
	st.shared.s8 	[x+0], $rh1;    	//  id:44 x+0x0
	st.shared.s8 	[x+1], $rh1;    	//  id:45 x+0x1
	st.shared.s8 	[x+2], $rh1;    	//  id:46 x+0x2
	st.shared.s8 	[x+3], $rh1;    	//  id:47 x+0x3
	.loc	12	10	0
	bar.sync 	0;                  	//  
	.loc	12	11	0
	ld.param.u64 	$rd2, [__cudaparm_data2];	//  id:48 __cudaparm_data2+0x0
	ld.shared.s8 	$rh2, [x+0];    	//  id:44 x+0x0
	st.global.s8 	[$rd2+0], $rh2; 	//  id:49
	.loc	12	12	0
	ld.shared.s8 	$rh3, [x+1];    	//  id:45 x+0x1
	st.global.s8 	[$rd2+1], $rh3; 	//  id:50
	.loc	12	13	0
	ld.shared.s8 	$rh4, [x+2];    	//  id:46 x+0x2
	st.global.s8 	[$rd2+2], $rh4; 	//  id:51
	.loc	12	14	0
	ld.shared.s8 	$rh5, [x+3];    	//  id:47 x+0x3
	st.global.s8 	[$rd2+3], $rh5; 	//  id:52
	.loc	12	15	0
	ld.shared.s8 	$rh6, [x+4];    	//  id:53 x+0x4
	st.global.s8 	[$rd2+4], $rh6; 	//  id:54
	.loc	12	16	0
	ld.shared.s8 	$rh7, [x+5];    	//  id:55 x+0x5
	st.global.s8 	[$rd2+5], $rh7; 	//  id:56
	.loc	12	17	0
	ld.shared.s8 	$rh8, [x+6];    	//  id:57 x+0x6
	st.global.s8 	[$rd2+6], $rh8; 	//  id:58
	.loc	12	18	0
	ld.shared.s8 	$rh9, [x+7];    	//  id:59 x+0x7
	st.global.s8 	[$rd2+7], $rh9; 	//  id:60
	.loc	12	19	0
	ld.shared.s8 	$rh10, [y];     	//  id:61 y+0x0
	st.global.s8 	[$rd2+8], $rh10;	//  id:62
	exit;                         	//  
	} // f_test


// ===== COMPILED SASS (sm_100) =====

	.target	sm_100

	.elftype	@"ET_EXEC"


//--------------------- .note.nv.tkinfo           --------------------------
	.section	.note.nv.tkinfo,"",@"SHT_NOTE"
	.sectionflags	@"SHF_NOTE_NV_TKINFO"
	.tkinfo
        /*0018*/ 	.word	0x00000002
        /*0030*/ 	.string	""
        /*0030*/ 	.string	"ptxas"
        /*0030*/ 	.string	"Cuda compilation tools, release 13.0, V13.0.88"
        /*0030*/ 	.string	"Build cuda_13.0.r13.0/compiler.36424714_0"
        /*0030*/ 	.string	"-arch sm_100 "



//--------------------- .note.nv.cuinfo           --------------------------
	.section	.note.nv.cuinfo,"",@"SHT_NOTE"
	.sectionflags	@"SHF_NOTE_NV_CUINFO"
        /*0018*/ 	.short	0x0002
        /*001a*/ 	.short	0x000a
        /*001c*/ 	.short	0x0082
	.zero		2


//--------------------- .nv.info                  --------------------------
	.section	.nv.info,"",@"SHT_CUDA_INFO"
	.align	4


	//----- nvinfo : EIATTR_REGCOUNT
	.align		4
        /*0000*/ 	.byte	0x04, 0x2f
        /*0002*/ 	.short	(.L_1 - .L_0)
	.align		4
.L_0:
        /*0004*/ 	.word	index@(f_test)
        /*0008*/ 	.word	0x00000018


	//----- nvinfo : EIATTR_FRAME_SIZE
	.align		4
.L_1:
        /*000c*/ 	.byte	0x04, 0x11
        /*000e*/ 	.short	(.L_3 - .L_2)
	.align		4
.L_2:
        /*0010*/ 	.word	index@(f_test)
        /*0014*/ 	.word	0x00000000


	//----- nvinfo : EIATTR_MIN_STACK_SIZE
	.align		4
.L_3:
        /*0018*/ 	.byte	0x04, 0x12
        /*001a*/ 	.short	(.L_5 - .L_4)
	.align		4
.L_4:
        /*001c*/ 	.word	index@(f_test)
        /*0020*/ 	.word	0x00000000
.L_5:


//--------------------- .nv.compat                --------------------------
	.section	.nv.compat,"",@"SHT_CUDA_COMPAT_INFO"
	.align	4
        /*0000*/ 	.byte	0x02, 0x09, 0x00, 0x00, 0x02, 0x02, 0x01, 0x00, 0x02, 0x05, 0x05, 0x00, 0x03, 0x07, 0x01, 0x01
        /*0010*/ 	.byte	0x02, 0x03, 0x00, 0x00, 0x02, 0x06, 0x01, 0x00, 0x04, 0x0b, 0x08, 0x00, 0x09, 0x00, 0x00, 0x00
        /*0020*/ 	.byte	0x00, 0x00, 0x00, 0x00


//--------------------- .nv.info.f_test           --------------------------
	.section	.nv.info.f_test,"",@"SHT_CUDA_INFO"
	.sectionflags	@""
	.align	4


	//----- nvinfo : EIATTR_CUDA_API_VERSION
	.align		4
        /*0000*/ 	.byte	0x04, 0x37
        /*0002*/ 	.short	(.L_7 - .L_6)
.L_6:
        /*0004*/ 	.word	0x00000082


	//----- nvinfo : EIATTR_KPARAM_INFO
	.align		4
.L_7:
        /*0008*/ 	.byte	0x04, 0x17
        /*000a*/ 	.short	(.L_9 - .L_8)
.L_8:
        /*000c*/ 	.word	0x00000000
        /*0010*/ 	.short	0x0001
        /*0012*/ 	.short	0x0008
        /*0014*/ 	.byte	0x00, 0xf0, 0x21, 0x00


	//----- nvinfo : EIATTR_KPARAM_INFO
	.align		4
.L_9:
        /*0018*/ 	.byte	0x04, 0x17
        /*001a*/ 	.short	(.L_11 - .L_10)
.L_10:
        /*001c*/ 	.word	0x00000000
        /*0020*/ 	.short	0x0000
        /*0022*/ 	.short	0x0000
        /*0024*/ 	.byte	0x00, 0xf0, 0x21, 0x00


	//----- nvinfo : EIATTR_SPARSE_MMA_MASK
	.align		4
.L_11:
        /*0028*/ 	.byte	0x03, 0x50
        /*002a*/ 	.short	0x0000


	//----- nvinfo : EIATTR_MAXREG_COUNT
	.align		4
        /*002c*/ 	.byte	0x03, 0x1b
        /*002e*/ 	.short	0x00ff


	//----- nvinfo : EIATTR_NUM_BARRIERS
	.align		4
        /*0030*/ 	.byte	0x02, 0x4c
        /*0032*/ 	.byte	0x01
	.zero		1


	//----- nvinfo : EIATTR_MERCURY_ISA_VERSION
	.align		4
        /*0034*/ 	.byte	0x03, 0x5f
        /*0036*/ 	.short	0x0101


	//----- nvinfo : EIATTR_VRC_CTA_INIT_COUNT
	.align		4
        /*0038*/ 	.byte	0x02, 0x4a
	.zero		1
	.zero		1


	//----- nvinfo : EIATTR_EXIT_INSTR_OFFSETS
	.align		4
        /*003c*/ 	.byte	0x04, 0x1c
        /*003e*/ 	.short	(.L_13 - .L_12)


	//   ....[0]....
.L_12:
        /*0040*/ 	.word	0x000001f0


	//----- nvinfo : EIATTR_CBANK_PARAM_SIZE
	.align		4
.L_13:
        /*0044*/ 	.byte	0x03, 0x19
        /*0046*/ 	.short	0x0010


	//----- nvinfo : EIATTR_PARAM_CBANK
	.align		4
        /*0048*/ 	.byte	0x04, 0x0a
        /*004a*/ 	.short	(.L_15 - .L_14)
	.align		4
.L_14:
        /*004c*/ 	.word	index@(.nv.constant0.f_test)
        /*0050*/ 	.short	0x0380
        /*0052*/ 	.short	0x0010


	//----- nvinfo : EIATTR_SW_WAR
	.align		4
.L_15:
        /*0054*/ 	.byte	0x04, 0x36
        /*0056*/ 	.short	(.L_17 - .L_16)
.L_16:
        /*0058*/ 	.word	0x00000008
.L_17:


//--------------------- .nv.callgraph             --------------------------
	.section	.nv.callgraph,"",@"SHT_CUDA_CALLGRAPH"
	.align	4
	.sectionentsize	8
	.align		4
        /*0000*/ 	.word	0x00000000
	.align		4
        /*0004*/ 	.word	0xffffffff
	.align		4
        /*0008*/ 	.word	0x00000000
	.align		4
        /*000c*/ 	.word	0xfffffffe
	.align		4
        /*0010*/ 	.word	0x00000000
	.align		4
        /*0014*/ 	.word	0xfffffffd
	.align		4
        /*0018*/ 	.word	0x00000000
	.align		4
        /*001c*/ 	.word	0xfffffffc


//--------------------- .text.f_test              --------------------------
	.section	.text.f_test,"ax",@progbits
	.align	128
.text.f_test:
        .type           f_test,@function
        .size           f_test,(.L_x_1 - f_test)
        .other          f_test,@"STO_CUDA_ENTRY STV_DEFAULT"
f_test:
[----:B------:R-:W-:Y:S08]  /*0000*/  LDC R1, c[0x0][0x37c] ;  /* 0x0000df00ff017b82 */ /* 0x000ff00000000800 */
[----:B------:R-:W0:Y:S01]  /*0010*/  LDC.64 R2, c[0x0][0x380] ;  /* 0x0000e000ff027b82 */ /* 0x000e220000000a00 */
[----:B------:R-:W0:Y:S02]  /*0020*/  LDCU.64 UR6, c[0x0][0x358] ;  /* 0x00006b00ff0677ac */ /* 0x000e240008000a00 */
[----:B0-----:R-:W2:Y:S05]  /*0030*/  LDG.E.S8 R2, desc[UR6][R2.64] ;  /* 0x0000000602027981 */ /* 0x001eaa000c1e1300 */
[----:B------:R-:W0:Y:S01]  /*0040*/  S2UR UR5, SR_CgaCtaId ;  /* 0x00000000000579c3 */ /* 0x000e220000008800 */
[----:B------:R-:W-:-:S02]  /*0050*/  UMOV UR4, 0x400 ;  /* 0x0000040000047882 */ /* 0x000fc40000000000 */
[----:B0-----:R-:W-:-:S09]  /*0060*/  ULEA UR4, UR5, UR4, 0x18 ;  /* 0x0000000405047291 */ /* 0x001fd2000f8ec0ff */
[----:B--2---:R-:W-:Y:S04]  /*0070*/  STS.S8 [UR4], R2 ;  /* 0x00000002ff007988 */ /* 0x004fe80008000204 */
[----:B------:R-:W-:Y:S04]  /*0080*/  STS.S8 [UR4+0x1], R2 ;  /* 0x00000102ff007988 */ /* 0x000fe80008000204 */
[----:B------:R-:W-:Y:S04]  /*0090*/  STS.S8 [UR4+0x2], R2 ;  /* 0x00000202ff007988 */ /* 0x000fe80008000204 */
[----:B------:R0:W-:Y:S01]  /*00a0*/  STS.S8 [UR4+0x3], R2 ;  /* 0x00000302ff007988 */ /* 0x0001e20008000204 */
[----:B------:R-:W-:Y:S08]  /*00b0*/  BAR.SYNC.DEFER_BLOCKING 0x0 ;  /* 0x0000000000007b1d */ /* 0x000ff00000010000 */
[----:B0-----:R-:W0:Y:S01]  /*00c0*/  LDC.64 R2, c[0x0][0x388] ;  /* 0x0000e200ff027b82 */ /* 0x001e220000000a00 */
[----:B------:R-:W0:Y:S04]  /*00d0*/  LDS.S8 R5, [UR4] ;  /* 0x00000004ff057984 */ /* 0x000e280008000200 */
[----:B------:R-:W1:Y:S04]  /*00e0*/  LDS.S8 R7, [UR4+0x1] ;  /* 0x00000104ff077984 */ /* 0x000e680008000200 */
[----:B------:R-:W2:Y:S04]  /*00f0*/  LDS.S8 R9, [UR4+0x2] ;  /* 0x00000204ff097984 */ /* 0x000ea80008000200 */
[----:B------:R-:W3:Y:S04]  /*0100*/  LDS.S8 R11, [UR4+0x3] ;  /* 0x00000304ff0b7984 */ /* 0x000ee80008000200 */
[----:B------:R-:W4:Y:S04]  /*0110*/  LDS.S8 R13, [UR4+0x4] ;  /* 0x00000404ff0d7984 */ /* 0x000f280008000200 */
[----:B------:R-:W5:Y:S04]  /*0120*/  LDS.S8 R15, [UR4+0x5] ;  /* 0x00000504ff0f7984 */ /* 0x000f680008000200 */
[----:B------:R-:W5:Y:S04]  /*0130*/  LDS.S8 R17, [UR4+0x6] ;  /* 0x00000604ff117984 */ /* 0x000f680008000200 */
[----:B------:R-:W5:Y:S04]  /*0140*/  LDS.S8 R19, [UR4+0x7] ;  /* 0x00000704ff137984 */ /* 0x000f680008000200 */
[----:B------:R-:W5:Y:S04]  /*0150*/  LDS.S8 R21, [UR4+0x100] ;  /* 0x00010004ff157984 */ /* 0x000f680008000200 */
[----:B0-----:R-:W-:Y:S04]  /*0160*/  STG.E.S8 desc[UR6][R2.64], R5 ;  /* 0x0000000502007986 */ /* 0x001fe8000c101306 */
[----:B-1----:R-:W-:Y:S04]  /*0170*/  STG.E.S8 desc[UR6][R2.64+0x1], R7 ;  /* 0x0000010702007986 */ /* 0x002fe8000c101306 */
[----:B--2---:R-:W-:Y:S04]  /*0180*/  STG.E.S8 desc[UR6][R2.64+0x2], R9 ;  /* 0x0000020902007986 */ /* 0x004fe8000c101306 */
[----:B---3--:R-:W-:Y:S04]  /*0190*/  STG.E.S8 desc[UR6][R2.64+0x3], R11 ;  /* 0x0000030b02007986 */ /* 0x008fe8000c101306 */
[----:B----4-:R-:W-:Y:S04]  /*01a0*/  STG.E.S8 desc[UR6][R2.64+0x4], R13 ;  /* 0x0000040d02007986 */ /* 0x010fe8000c101306 */
[----:B-----5:R-:W-:Y:S04]  /*01b0*/  STG.E.S8 desc[UR6][R2.64+0x5], R15 ;  /* 0x0000050f02007986 */ /* 0x020fe8000c101306 */
[----:B------:R-:W-:Y:S04]  /*01c0*/  STG.E.S8 desc[UR6][R2.64+0x6], R17 ;  /* 0x0000061102007986 */ /* 0x000fe8000c101306 */
[----:B------:R-:W-:Y:S04]  /*01d0*/  STG.E.S8 desc[UR6][R2.64+0x7], R19 ;  /* 0x0000071302007986 */ /* 0x000fe8000c101306 */
[----:B------:R-:W-:Y:S01]  /*01e0*/  STG.E.S8 desc[UR6][R2.64+0x8], R21 ;  /* 0x0000081502007986 */ /* 0x000fe2000c101306 */
[----:B------:R-:W-:Y:S05]  /*01f0*/  EXIT ;  /* 0x000000000000794d */ /* 0x000fea0003800000 */
.L_x_0:
[----:B------:R-:W-:-:S00]  /*0200*/  BRA `(.L_x_0) ;  /* 0xfffffffc00fc7947 */ /* 0x000fc0000383ffff */
[----:B------:R-:W-:-:S00]  /*0210*/  NOP ;  /* 0x0000000000007918 */ /* 0x000fc00000000000 */
        /* <DEDUP_REMOVED lines=14> */
.L_x_1:


//--------------------- .nv.shared.f_test         --------------------------
	.section	.nv.shared.f_test,"aw",@nobits
	.sectionflags	@""
.nv.shared.f_test:
	.zero		1281


//--------------------- .nv.shared.reserved.0     --------------------------
	.section	.nv.shared.reserved.0,"aw",@nobits
	.weak		__nv_reservedSMEM_offset_0_alias
	.size		__nv_reservedSMEM_offset_0_alias, 0, 64
	.other		__nv_reservedSMEM_offset_0_alias,@"STO_CUDA_RESERVED_SHARED STV_DEFAULT"
__nv_reservedSMEM_offset_0_alias:
	.zero		0
	.zero		64


//--------------------- .nv.constant0.f_test      --------------------------
	.section	.nv.constant0.f_test,"a",@progbits
	.sectionflags	@""
	.align	4
.nv.constant0.f_test:
	.zero		912


//--------------------- SYMBOLS --------------------------

	.type		.nv.reservedSmem.offset0,@object
	.size		.nv.reservedSmem.offset0,0x4
	.type		.nv.reservedSmem.cap,@object
	.size		.nv.reservedSmem.cap,0x4
